//
// Generated by NVIDIA NVVM Compiler
//
// Compiler Build ID: CL-36424714
// Cuda compilation tools, release 13.0, V13.0.88
// Based on NVVM 20.0.0
//

.version 9.0
.target sm_100
.address_size 64

	// .globl	_Z14vec_add_kernelPfS_S_i

.visible .entry _Z14vec_add_kernelPfS_S_i(
	.param .u64 .ptr .align 1 _Z14vec_add_kernelPfS_S_i_param_0,
	.param .u64 .ptr .align 1 _Z14vec_add_kernelPfS_S_i_param_1,
	.param .u64 .ptr .align 1 _Z14vec_add_kernelPfS_S_i_param_2,
	.param .u32 _Z14vec_add_kernelPfS_S_i_param_3
)
{
	.reg .b32 	%r<5>;
	.reg .b32 	%f<4>;
	.reg .b64 	%rd<11>;

	ld.param.u64 	%rd1, [_Z14vec_add_kernelPfS_S_i_param_0];
	ld.param.u64 	%rd2, [_Z14vec_add_kernelPfS_S_i_param_1];
	ld.param.u64 	%rd3, [_Z14vec_add_kernelPfS_S_i_param_2];
	cvta.to.global.u64 	%rd4, %rd1;
	cvta.to.global.u64 	%rd5, %rd3;
	cvta.to.global.u64 	%rd6, %rd2;
	mov.u32 	%r1, %tid.x;
	mov.u32 	%r2, %ntid.x;
	mov.u32 	%r3, %ctaid.x;
	mad.lo.s32 	%r4, %r2, %r3, %r1;
	mul.wide.s32 	%rd7, %r4, 4;
	add.s64 	%rd8, %rd6, %rd7;
	ld.global.f32 	%f1, [%rd8];
	add.s64 	%rd9, %rd5, %rd7;
	ld.global.f32 	%f2, [%rd9];
	add.f32 	%f3, %f1, %f2;
	add.s64 	%rd10, %rd4, %rd7;
	st.global.f32 	[%rd10], %f3;
	ret;

}


// ===== COMPILED SASS (sm_100) =====

	.target	sm_100

	.elftype	@"ET_EXEC"


//--------------------- .note.nv.tkinfo           --------------------------
	.section	.note.nv.tkinfo,"",@"SHT_NOTE"
	.sectionflags	@"SHF_NOTE_NV_TKINFO"
	.tkinfo
        /*0018*/ 	.word	0x00000002
        /*0030*/ 	.string	""
        /*0030*/ 	.string	"ptxas"
        /*0030*/ 	.string	"Cuda compilation tools, release 13.0, V13.0.88"
        /*0030*/ 	.string	"Build cuda_13.0.r13.0/compiler.36424714_0"
        /*0030*/ 	.string	"-arch sm_100 -m 64 "



//--------------------- .note.nv.cuinfo           --------------------------
	.section	.note.nv.cuinfo,"",@"SHT_NOTE"
	.sectionflags	@"SHF_NOTE_NV_CUINFO"
        /*0018*/ 	.short	0x0002
        /*001a*/ 	.short	0x0064
        /*001c*/ 	.short	0x0082
	.zero		2


//--------------------- .nv.info                  --------------------------
	.section	.nv.info,"",@"SHT_CUDA_INFO"
	.align	4


	//----- nvinfo : EIATTR_REGCOUNT
	.align		4
        /*0000*/ 	.byte	0x04, 0x2f
        /*0002*/ 	.short	(.L_1 - .L_0)
	.align		4
.L_0:
        /*0004*/ 	.word	index@(_Z14vec_add_kernelPfS_S_i)
        /*0008*/ 	.word	0x0000000c


	//----- nvinfo : EIATTR_FRAME_SIZE
	.align		4
.L_1:
        /*000c*/ 	.byte	0x04, 0x11
        /*000e*/ 	.short	(.L_3 - .L_2)
	.align		4
.L_2:
        /*0010*/ 	.word	index@(_Z14vec_add_kernelPfS_S_i)
        /*0014*/ 	.word	0x00000000


	//----- nvinfo : EIATTR_MIN_STACK_SIZE
	.align		4
.L_3:
        /*0018*/ 	.byte	0x04, 0x12
        /*001a*/ 	.short	(.L_5 - .L_4)
	.align		4
.L_4:
        /*001c*/ 	.word	index@(_Z14vec_add_kernelPfS_S_i)
        /*0020*/ 	.word	0x00000000
.L_5:


//--------------------- .nv.compat                --------------------------
	.section	.nv.compat,"",@"SHT_CUDA_COMPAT_INFO"
	.align	4
        /*0000*/ 	.byte	0x02, 0x09, 0x00, 0x00, 0x02, 0x02, 0x01, 0x00, 0x02, 0x05, 0x05, 0x00, 0x03, 0x07, 0x01, 0x01
        /*0010*/ 	.byte	0x02, 0x03, 0x00, 0x00, 0x02, 0x06, 0x01, 0x00, 0x04, 0x0b, 0x08, 0x00, 0x09, 0x00, 0x00, 0x00
        /*0020*/ 	.byte	0x00, 0x00, 0x00, 0x00


//--------------------- .nv.info._Z14vec_add_kernelPfS_S_i --------------------------
	.section	.nv.info._Z14vec_add_kernelPfS_S_i,"",@"SHT_CUDA_INFO"
	.sectionflags	@""
	.align	4


	//----- nvinfo : EIATTR_CUDA_API_VERSION
	.align		4
        /*0000*/ 	.byte	0x04, 0x37
        /*0002*/ 	.short	(.L_7 - .L_6)
.L_6:
        /*0004*/ 	.word	0x00000082


	//----- nvinfo : EIATTR_KPARAM_INFO
	.align		4
.L_7:
        /*0008*/ 	.byte	0x04, 0x17
        /*000a*/ 	.short	(.L_9 - .L_8)
.L_8:
        /*000c*/ 	.word	0x00000000
        /*0010*/ 	.short	0x0003
        /*0012*/ 	.short	0x0018
        /*0014*/ 	.byte	0x00, 0xf0, 0x11, 0x00


	//----- nvinfo : EIATTR_KPARAM_INFO
	.align		4
.L_9:
        /*0018*/ 	.byte	0x04, 0x17
        /*001a*/ 	.short	(.L_11 - .L_10)
.L_10:
        /*001c*/ 	.word	0x00000000
        /*0020*/ 	.short	0x0002
        /*0022*/ 	.short	0x0010
        /*0024*/ 	.byte	0x00, 0xf5, 0x21, 0x00


	//----- nvinfo : EIATTR_KPARAM_INFO
	.align		4
.L_11:
        /*0028*/ 	.byte	0x04, 0x17
        /*002a*/ 	.short	(.L_13 - .L_12)
.L_12:
        /*002c*/ 	.word	0x00000000
        /*0030*/ 	.short	0x0001
        /*0032*/ 	.short	0x0008
        /*0034*/ 	.byte	0x00, 0xf5, 0x21, 0x00


	//----- nvinfo : EIATTR_KPARAM_INFO
	.align		4
.L_13:
        /*0038*/ 	.byte	0x04, 0x17
        /*003a*/ 	.short	(.L_15 - .L_14)
.L_14:
        /*003c*/ 	.word	0x00000000
        /*0040*/ 	.short	0x0000
        /*0042*/ 	.short	0x0000
        /*0044*/ 	.byte	0x00, 0xf5, 0x21, 0x00


	//----- nvinfo : EIATTR_SPARSE_MMA_MASK
	.align		4
.L_15:
        /*0048*/ 	.byte	0x03, 0x50
        /*004a*/ 	.short	0x0000


	//----- nvinfo : EIATTR_MAXREG_COUNT
	.align		4
        /*004c*/ 	.byte	0x03, 0x1b
        /*004e*/ 	.short	0x00ff


	//----- nvinfo : EIATTR_MERCURY_ISA_VERSION
	.align		4
        /*0050*/ 	.byte	0x03, 0x5f
        /*0052*/ 	.short	0x0101


	//----- nvinfo : EIATTR_VRC_CTA_INIT_COUNT
	.align		4
        /*0054*/ 	.byte	0x02, 0x4a
	.zero		1
	.zero		1


	//----- nvinfo : EIATTR_EXIT_INSTR_OFFSETS
	.align		4
        /*0058*/ 	.byte	0x04, 0x1c
        /*005a*/ 	.short	(.L_17 - .L_16)


	//   ....[0]....
.L_16:
        /*005c*/ 	.word	0x00000100


	//----- nvinfo : EIATTR_CBANK_PARAM_SIZE
	.align		4
.L_17:
        /*0060*/ 	.byte	0x03, 0x19
        /*0062*/ 	.short	0x001c


	//----- nvinfo : EIATTR_PARAM_CBANK
	.align		4
        /*0064*/ 	.byte	0x04, 0x0a
        /*0066*/ 	.short	(.L_19 - .L_18)
	.align		4
.L_18:
        /*0068*/ 	.word	index@(.nv.constant0._Z14vec_add_kernelPfS_S_i)
        /*006c*/ 	.short	0x0380
        /*006e*/ 	.short	0x001c


	//----- nvinfo : EIATTR_SW_WAR
	.align		4
.L_19:
        /*0070*/ 	.byte	0x04, 0x36
        /*0072*/ 	.short	(.L_21 - .L_20)
.L_20:
        /*0074*/ 	.word	0x00000008
.L_21:


//--------------------- .nv.callgraph             --------------------------
	.section	.nv.callgraph,"",@"SHT_CUDA_CALLGRAPH"
	.align	4
	.sectionentsize	8
	.align		4
        /*0000*/ 	.word	0x00000000
	.align		4
        /*0004*/ 	.word	0xffffffff
	.align		4
        /*0008*/ 	.word	0x00000000
	.align		4
        /*000c*/ 	.word	0xfffffffe
	.align		4
        /*0010*/ 	.word	0x00000000
	.align		4
        /*0014*/ 	.word	0xfffffffd
	.align		4
        /*0018*/ 	.word	0x00000000
	.align		4
        /*001c*/ 	.word	0xfffffffc


//--------------------- .text._Z14vec_add_kernelPfS_S_i --------------------------
	.section	.text._Z14vec_add_kernelPfS_S_i,"ax",@progbits
	.align	128
        .global         _Z14vec_add_kernelPfS_S_i
        .type           _Z14vec_add_kernelPfS_S_i,@function
        .size           _Z14vec_add_kernelPfS_S_i,(.L_x_1 - _Z14vec_add_kernelPfS_S_i)
        .other          _Z14vec_add_kernelPfS_S_i,@"STO_CUDA_ENTRY STV_DEFAULT"
_Z14vec_add_kernelPfS_S_i:
.text._Z14vec_add_kernelPfS_S_i:
[----:B------:R-:W-:Y:S01]  /*0000*/  LDC R1, c[0x0][0x37c] ;  /* 0x0000df00ff017b82 */ /* 0x000fe20000000800 */
[----:B------:R-:W0:Y:S07]  /*0010*/  S2R R9, SR_TID.X ;  /* 0x0000000000097919 */ /* 0x000e2e0000002100 */
[----:B------:R-:W1:Y:S01]  /*0020*/  LDC.64 R2, c[0x0][0x388] ;  /* 0x0000e200ff027b82 */ /* 0x000e620000000a00 */
[----:B------:R-:W0:Y:S01]  /*0030*/  LDCU UR6, c[0x0][0x360] ;  /* 0x00006c00ff0677ac */ /* 0x000e220008000800 */
[----:B------:R-:W0:Y:S01]  /*0040*/  S2R R0, SR_CTAID.X ;  /* 0x0000000000007919 */ /* 0x000e220000002500 */
[----:B------:R-:W2:Y:S05]  /*0050*/  LDCU.64 UR4, c[0x0][0x358] ;  /* 0x00006b00ff0477ac */ /* 0x000eaa0008000a00 */
[----:B------:R-:W3:Y:S08]  /*0060*/  LDC.64 R4, c[0x0][0x390] ;  /* 0x0000e400ff047b82 */ /* 0x000ef00000000a00 */
[----:B------:R-:W4:Y:S01]  /*0070*/  LDC.64 R6, c[0x0][0x380] ;  /* 0x0000e000ff067b82 */ /* 0x000f220000000a00 */
[----:B0-----:R-:W-:-:S04]  /*0080*/  IMAD R9, R0, UR6, R9 ;  /* 0x0000000600097c24 */ /* 0x001fc8000f8e0209 */
[----:B-1----:R-:W-:-:S04]  /*0090*/  IMAD.WIDE R2, R9, 0x4, R2 ;  /* 0x0000000409027825 */ /* 0x002fc800078e0202 */
[C---:B---3--:R-:W-:Y:S02]  /*00a0*/  IMAD.WIDE R4, R9.reuse, 0x4, R4 ;  /* 0x0000000409047825 */ /* 0x048fe400078e0204 */
[----:B--2---:R-:W2:Y:S04]  /*00b0*/  LDG.E R2, desc[UR4][R2.64] ;  /* 0x0000000402027981 */ /* 0x004ea8000c1e1900 */
[----:B------:R-:W2:Y:S01]  /*00c0*/  LDG.E R5, desc[UR4][R4.64] ;  /* 0x0000000404057981 */ /* 0x000ea2000c1e1900 */
[----:B----4-:R-:W-:-:S04]  /*00d0*/  IMAD.WIDE R6, R9, 0x4, R6 ;  /* 0x0000000409067825 */ /* 0x010fc800078e0206 */
[----:B--2---:R-:W-:-:S05]  /*00e0*/  FADD R9, R2, R5 ;  /* 0x0000000502097221 */ /* 0x004fca0000000000 */
[----:B------:R-:W-:Y:S01]  /*00f0*/  STG.E desc[UR4][R6.64], R9 ;  /* 0x0000000906007986 */ /* 0x000fe2000c101904 */
[----:B------:R-:W-:Y:S05]  /*0100*/  EXIT ;  /* 0x000000000000794d */ /* 0x000fea0003800000 */
.L_x_0:
[----:B------:R-:W-:-:S00]  /*0110*/  BRA `(.L_x_0) ;  /* 0xfffffffc00fc7947 */ /* 0x000fc0000383ffff */
[----:B------:R-:W-:-:S00]  /*0120*/  NOP ;  /* 0x0000000000007918 */ /* 0x000fc00000000000 */
        /* <DEDUP_REMOVED lines=13> */
.L_x_1:


//--------------------- .nv.shared.reserved.0     --------------------------
	.section	.nv.shared.reserved.0,"aw",@nobits
	.weak		__nv_reservedSMEM_offset_0_alias
	.size		__nv_reservedSMEM_offset_0_alias, 0, 64
	.other		__nv_reservedSMEM_offset_0_alias,@"STO_CUDA_RESERVED_SHARED STV_DEFAULT"
__nv_reservedSMEM_offset_0_alias:
	.zero		0
	.zero		64


//--------------------- .nv.constant0._Z14vec_add_kernelPfS_S_i --------------------------
	.section	.nv.constant0._Z14vec_add_kernelPfS_S_i,"a",@progbits
	.sectionflags	@""
	.align	4
.nv.constant0._Z14vec_add_kernelPfS_S_i:
	.zero		924


//--------------------- SYMBOLS --------------------------

	.type		.nv.reservedSmem.offset0,@object
	.size		.nv.reservedSmem.offset0,0x4
